//
// Generated by NVIDIA NVVM Compiler
//
// Compiler Build ID: CL-36424714
// Cuda compilation tools, release 13.0, V13.0.88
// Based on NVVM 20.0.0
//

.version 9.0
.target sm_100
.address_size 64

	// .globl	_Z9MatrixMulPfS_S_i
.extern .func  (.param .b32 func_retval0) vprintf
(
	.param .b64 vprintf_param_0,
	.param .b64 vprintf_param_1
)
;
.global .align 1 .b8 $str[56] = {10, 66, 108, 111, 99, 107, 32, 73, 100, 32, 91, 37, 100, 93, 91, 37, 100, 93, 44, 32, 84, 104, 114, 101, 97, 100, 32, 73, 100, 32, 91, 37, 100, 93, 91, 37, 100, 93, 44, 32, 80, 114, 111, 100, 117, 99, 116, 32, 58, 32, 37, 46, 50, 102, 32};

.visible .entry _Z9MatrixMulPfS_S_i(
	.param .u64 .ptr .align 1 _Z9MatrixMulPfS_S_i_param_0,
	.param .u64 .ptr .align 1 _Z9MatrixMulPfS_S_i_param_1,
	.param .u64 .ptr .align 1 _Z9MatrixMulPfS_S_i_param_2,
	.param .u32 _Z9MatrixMulPfS_S_i_param_3
)
{
	.local .align 8 .b8 	__local_depot0[24];
	.reg .b64 	%SP;
	.reg .b64 	%SPL;
	.reg .pred 	%p<10>;
	.reg .b32 	%r<42>;
	.reg .b32 	%f<68>;
	.reg .b64 	%rd<68>;
	.reg .b64 	%fd<2>;

	mov.u64 	%SPL, __local_depot0;
	cvta.local.u64 	%SP, %SPL;
	ld.param.u64 	%rd11, [_Z9MatrixMulPfS_S_i_param_0];
	ld.param.u64 	%rd12, [_Z9MatrixMulPfS_S_i_param_1];
	ld.param.u32 	%r21, [_Z9MatrixMulPfS_S_i_param_3];
	cvta.to.global.u64 	%rd1, %rd12;
	cvta.to.global.u64 	%rd2, %rd11;
	mov.u32 	%r1, %ctaid.y;
	mov.u32 	%r22, %ntid.y;
	mov.u32 	%r2, %tid.y;
	mad.lo.s32 	%r3, %r1, %r22, %r2;
	mov.u32 	%r4, %ctaid.x;
	mov.u32 	%r23, %ntid.x;
	mov.u32 	%r5, %tid.x;
	mad.lo.s32 	%r6, %r4, %r23, %r5;
	setp.lt.s32 	%p1, %r21, 1;
	mov.f32 	%f67, 0f00000000;
	@%p1 bra 	$L__BB0_12;
	mul.lo.s32 	%r7, %r21, %r3;
	and.b32  	%r8, %r21, 7;
	setp.lt.u32 	%p2, %r21, 8;
	mov.f32 	%f67, 0f00000000;
	mov.b32 	%r40, 0;
	@%p2 bra 	$L__BB0_4;
	and.b32  	%r25, %r21, 2147483640;
	neg.s32 	%r38, %r25;
	mul.wide.u32 	%rd13, %r21, 4;
	add.s64 	%rd3, %rd1, %rd13;
	mul.wide.u32 	%rd14, %r21, 8;
	add.s64 	%rd4, %rd1, %rd14;
	mul.wide.u32 	%rd15, %r21, 12;
	add.s64 	%rd5, %rd1, %rd15;
	mul.wide.u32 	%rd16, %r21, 16;
	add.s64 	%rd6, %rd1, %rd16;
	mul.wide.u32 	%rd17, %r7, 4;
	add.s64 	%rd18, %rd17, %rd2;
	add.s64 	%rd67, %rd18, 16;
	mov.f32 	%f67, 0f00000000;
	mov.u32 	%r37, %r6;
$L__BB0_3:
	.pragma "nounroll";
	and.b32  	%r40, %r21, 2147483640;
	mul.wide.s32 	%rd19, %r37, 4;
	add.s64 	%rd20, %rd3, %rd19;
	add.s64 	%rd21, %rd4, %rd19;
	add.s64 	%rd22, %rd5, %rd19;
	add.s64 	%rd23, %rd6, %rd19;
	mul.wide.u32 	%rd24, %r21, 20;
	add.s64 	%rd25, %rd1, %rd19;
	add.s64 	%rd26, %rd25, %rd24;
	mul.wide.u32 	%rd27, %r21, 24;
	add.s64 	%rd28, %rd25, %rd27;
	mul.wide.u32 	%rd29, %r21, 28;
	add.s64 	%rd30, %rd25, %rd29;
	ld.global.f32 	%f17, [%rd67+-16];
	ld.global.f32 	%f18, [%rd25];
	fma.rn.f32 	%f19, %f17, %f18, %f67;
	ld.global.f32 	%f20, [%rd67+-12];
	ld.global.f32 	%f21, [%rd20];
	fma.rn.f32 	%f22, %f20, %f21, %f19;
	ld.global.f32 	%f23, [%rd67+-8];
	ld.global.f32 	%f24, [%rd21];
	fma.rn.f32 	%f25, %f23, %f24, %f22;
	ld.global.f32 	%f26, [%rd67+-4];
	ld.global.f32 	%f27, [%rd22];
	fma.rn.f32 	%f28, %f26, %f27, %f25;
	ld.global.f32 	%f29, [%rd67];
	ld.global.f32 	%f30, [%rd23];
	fma.rn.f32 	%f31, %f29, %f30, %f28;
	ld.global.f32 	%f32, [%rd67+4];
	ld.global.f32 	%f33, [%rd26];
	fma.rn.f32 	%f34, %f32, %f33, %f31;
	ld.global.f32 	%f35, [%rd67+8];
	ld.global.f32 	%f36, [%rd28];
	fma.rn.f32 	%f37, %f35, %f36, %f34;
	ld.global.f32 	%f38, [%rd67+12];
	ld.global.f32 	%f39, [%rd30];
	fma.rn.f32 	%f67, %f38, %f39, %f37;
	add.s32 	%r38, %r38, 8;
	shl.b32 	%r26, %r21, 3;
	add.s32 	%r37, %r37, %r26;
	add.s64 	%rd67, %rd67, 32;
	setp.ne.s32 	%p3, %r38, 0;
	@%p3 bra 	$L__BB0_3;
$L__BB0_4:
	setp.eq.s32 	%p4, %r8, 0;
	@%p4 bra 	$L__BB0_12;
	and.b32  	%r16, %r21, 3;
	setp.lt.u32 	%p5, %r8, 4;
	@%p5 bra 	$L__BB0_7;
	add.s32 	%r27, %r40, %r7;
	mul.wide.u32 	%rd31, %r27, 4;
	add.s64 	%rd32, %rd2, %rd31;
	ld.global.f32 	%f41, [%rd32];
	mad.lo.s32 	%r28, %r40, %r21, %r6;
	mul.wide.s32 	%rd33, %r28, 4;
	add.s64 	%rd34, %rd1, %rd33;
	ld.global.f32 	%f42, [%rd34];
	fma.rn.f32 	%f43, %f41, %f42, %f67;
	cvt.u64.u32 	%rd35, %r7;
	cvt.u64.u32 	%rd36, %r40;
	add.s64 	%rd37, %rd36, %rd35;
	shl.b64 	%rd38, %rd37, 2;
	add.s64 	%rd39, %rd2, %rd38;
	ld.global.f32 	%f44, [%rd39+4];
	mul.wide.u32 	%rd40, %r21, 4;
	add.s64 	%rd41, %rd34, %rd40;
	ld.global.f32 	%f45, [%rd41];
	fma.rn.f32 	%f46, %f44, %f45, %f43;
	ld.global.f32 	%f47, [%rd39+8];
	add.s64 	%rd42, %rd41, %rd40;
	ld.global.f32 	%f48, [%rd42];
	fma.rn.f32 	%f49, %f47, %f48, %f46;
	ld.global.f32 	%f50, [%rd39+12];
	add.s64 	%rd43, %rd42, %rd40;
	ld.global.f32 	%f51, [%rd43];
	fma.rn.f32 	%f67, %f50, %f51, %f49;
	add.s32 	%r40, %r40, 4;
$L__BB0_7:
	setp.eq.s32 	%p6, %r16, 0;
	@%p6 bra 	$L__BB0_12;
	setp.eq.s32 	%p7, %r16, 1;
	@%p7 bra 	$L__BB0_10;
	add.s32 	%r29, %r40, %r7;
	mul.wide.u32 	%rd44, %r29, 4;
	add.s64 	%rd45, %rd2, %rd44;
	ld.global.f32 	%f53, [%rd45];
	mad.lo.s32 	%r30, %r40, %r21, %r6;
	mul.wide.s32 	%rd46, %r30, 4;
	add.s64 	%rd47, %rd1, %rd46;
	ld.global.f32 	%f54, [%rd47];
	fma.rn.f32 	%f55, %f53, %f54, %f67;
	cvt.u64.u32 	%rd48, %r7;
	cvt.u64.u32 	%rd49, %r40;
	add.s64 	%rd50, %rd49, %rd48;
	shl.b64 	%rd51, %rd50, 2;
	add.s64 	%rd52, %rd2, %rd51;
	ld.global.f32 	%f56, [%rd52+4];
	mul.wide.u32 	%rd53, %r21, 4;
	add.s64 	%rd54, %rd47, %rd53;
	ld.global.f32 	%f57, [%rd54];
	fma.rn.f32 	%f67, %f56, %f57, %f55;
	add.s32 	%r40, %r40, 2;
$L__BB0_10:
	and.b32  	%r31, %r21, 1;
	setp.eq.b32 	%p8, %r31, 1;
	not.pred 	%p9, %p8;
	@%p9 bra 	$L__BB0_12;
	add.s32 	%r32, %r40, %r7;
	mul.wide.u32 	%rd55, %r32, 4;
	add.s64 	%rd56, %rd2, %rd55;
	ld.global.f32 	%f58, [%rd56];
	mad.lo.s32 	%r33, %r40, %r21, %r6;
	mul.wide.s32 	%rd57, %r33, 4;
	add.s64 	%rd58, %rd1, %rd57;
	ld.global.f32 	%f59, [%rd58];
	fma.rn.f32 	%f67, %f58, %f59, %f67;
$L__BB0_12:
	ld.param.u64 	%rd66, [_Z9MatrixMulPfS_S_i_param_2];
	add.u64 	%rd59, %SP, 0;
	add.u64 	%rd60, %SPL, 0;
	cvta.to.global.u64 	%rd61, %rd66;
	mad.lo.s32 	%r34, %r21, %r3, %r6;
	mul.wide.s32 	%rd62, %r34, 4;
	add.s64 	%rd63, %rd61, %rd62;
	st.global.f32 	[%rd63], %f67;
	cvt.f64.f32 	%fd1, %f67;
	st.local.v2.u32 	[%rd60], {%r4, %r1};
	st.local.v2.u32 	[%rd60+8], {%r5, %r2};
	st.local.f64 	[%rd60+16], %fd1;
	mov.u64 	%rd64, $str;
	cvta.global.u64 	%rd65, %rd64;
	{ // callseq 0, 0
	.param .b64 param0;
	st.param.b64 	[param0], %rd65;
	.param .b64 param1;
	st.param.b64 	[param1], %rd59;
	.param .b32 retval0;
	call.uni (retval0), 
	vprintf, 
	(
	param0, 
	param1
	);
	ld.param.b32 	%r35, [retval0];
	} // callseq 0
	ret;

}


// ===== COMPILED SASS (sm_100) =====

	.target	sm_100

	.elftype	@"ET_EXEC"


//--------------------- .note.nv.tkinfo           --------------------------
	.section	.note.nv.tkinfo,"",@"SHT_NOTE"
	.sectionflags	@"SHF_NOTE_NV_TKINFO"
	.tkinfo
        /*0018*/ 	.word	0x00000002
        /*0030*/ 	.string	""
        /*0030*/ 	.string	"ptxas"
        /*0030*/ 	.string	"Cuda compilation tools, release 13.0, V13.0.88"
        /*0030*/ 	.string	"Build cuda_13.0.r13.0/compiler.36424714_0"
        /*0030*/ 	.string	"-arch sm_100 -m 64 "



//--------------------- .note.nv.cuinfo           --------------------------
	.section	.note.nv.cuinfo,"",@"SHT_NOTE"
	.sectionflags	@"SHF_NOTE_NV_CUINFO"
        /*0018*/ 	.short	0x0002
        /*001a*/ 	.short	0x0064
        /*001c*/ 	.short	0x0082
	.zero		2


//--------------------- .nv.info                  --------------------------
	.section	.nv.info,"",@"SHT_CUDA_INFO"
	.align	4


	//----- nvinfo : EIATTR_REGCOUNT
	.align		4
        /*0000*/ 	.byte	0x04, 0x2f
        /*0002*/ 	.short	(.L_2 - .L_1)
	.align		4
.L_1:
        /*0004*/ 	.word	index@(_Z9MatrixMulPfS_S_i)
        /*0008*/ 	.word	0x00000020


	//----- nvinfo : EIATTR_FRAME_SIZE
	.align		4
.L_2:
        /*000c*/ 	.byte	0x04, 0x11
        /*000e*/ 	.short	(.L_4 - .L_3)
	.align		4
.L_3:
        /*0010*/ 	.word	index@(_Z9MatrixMulPfS_S_i)
        /*0014*/ 	.word	0x00000018


	//----- nvinfo : EIATTR_MIN_STACK_SIZE
	.align		4
.L_4:
        /*0018*/ 	.byte	0x04, 0x12
        /*001a*/ 	.short	(.L_6 - .L_5)
	.align		4
.L_5:
        /*001c*/ 	.word	index@(_Z9MatrixMulPfS_S_i)
        /*0020*/ 	.word	0x00000018
.L_6:


//--------------------- .nv.compat                --------------------------
	.section	.nv.compat,"",@"SHT_CUDA_COMPAT_INFO"
	.align	4
        /*0000*/ 	.byte	0x02, 0x09, 0x00, 0x00, 0x02, 0x02, 0x01, 0x00, 0x02, 0x05, 0x05, 0x00, 0x03, 0x07, 0x01, 0x01
        /*0010*/ 	.byte	0x02, 0x03, 0x00, 0x00, 0x02, 0x06, 0x01, 0x00, 0x04, 0x0b, 0x08, 0x00, 0x09, 0x00, 0x00, 0x00
        /*0020*/ 	.byte	0x00, 0x00, 0x00, 0x00


//--------------------- .nv.info._Z9MatrixMulPfS_S_i --------------------------
	.section	.nv.info._Z9MatrixMulPfS_S_i,"",@"SHT_CUDA_INFO"
	.sectionflags	@""
	.align	4


	//----- nvinfo : EIATTR_CUDA_API_VERSION
	.align		4
        /*0000*/ 	.byte	0x04, 0x37
        /*0002*/ 	.short	(.L_8 - .L_7)
.L_7:
        /*0004*/ 	.word	0x00000082


	//----- nvinfo : EIATTR_KPARAM_INFO
	.align		4
.L_8:
        /*0008*/ 	.byte	0x04, 0x17
        /*000a*/ 	.short	(.L_10 - .L_9)
.L_9:
        /*000c*/ 	.word	0x00000000
        /*0010*/ 	.short	0x0003
        /*0012*/ 	.short	0x0018
        /*0014*/ 	.byte	0x00, 0xf0, 0x11, 0x00


	//----- nvinfo : EIATTR_KPARAM_INFO
	.align		4
.L_10:
        /*0018*/ 	.byte	0x04, 0x17
        /*001a*/ 	.short	(.L_12 - .L_11)
.L_11:
        /*001c*/ 	.word	0x00000000
        /*0020*/ 	.short	0x0002
        /*0022*/ 	.short	0x0010
        /*0024*/ 	.byte	0x00, 0xf5, 0x21, 0x00


	//----- nvinfo : EIATTR_KPARAM_INFO
	.align		4
.L_12:
        /*0028*/ 	.byte	0x04, 0x17
        /*002a*/ 	.short	(.L_14 - .L_13)
.L_13:
        /*002c*/ 	.word	0x00000000
        /*0030*/ 	.short	0x0001
        /*0032*/ 	.short	0x0008
        /*0034*/ 	.byte	0x00, 0xf5, 0x21, 0x00


	//----- nvinfo : EIATTR_KPARAM_INFO
	.align		4
.L_14:
        /*0038*/ 	.byte	0x04, 0x17
        /*003a*/ 	.short	(.L_16 - .L_15)
.L_15:
        /*003c*/ 	.word	0x00000000
        /*0040*/ 	.short	0x0000
        /*0042*/ 	.short	0x0000
        /*0044*/ 	.byte	0x00, 0xf5, 0x21, 0x00


	//----- nvinfo : EIATTR_SPARSE_MMA_MASK
	.align		4
.L_16:
        /*0048*/ 	.byte	0x03, 0x50
        /*004a*/ 	.short	0x0000


	//----- nvinfo : EIATTR_MAXREG_COUNT
	.align		4
        /*004c*/ 	.byte	0x03, 0x1b
        /*004e*/ 	.short	0x00ff


	//----- nvinfo : EIATTR_EXTERNS
	.align		4
        /*0050*/ 	.byte	0x04, 0x0f
        /*0052*/ 	.short	(.L_18 - .L_17)


	//   ....[0]....
	.align		4
.L_17:
        /*0054*/ 	.word	index@(vprintf)


	//----- nvinfo : EIATTR_MERCURY_ISA_VERSION
	.align		4
.L_18:
        /*0058*/ 	.byte	0x03, 0x5f
        /*005a*/ 	.short	0x0101


	//----- nvinfo : EIATTR_VRC_CTA_INIT_COUNT
	.align		4
        /*005c*/ 	.byte	0x02, 0x4a
	.zero		1
	.zero		1


	//----- nvinfo : EIATTR_SYSCALL_OFFSETS
	.align		4
        /*0060*/ 	.byte	0x04, 0x46
        /*0062*/ 	.short	(.L_20 - .L_19)


	//   ....[0]....
.L_19:
        /*0064*/ 	.word	0x00000bb0


	//----- nvinfo : EIATTR_EXIT_INSTR_OFFSETS
	.align		4
.L_20:
        /*0068*/ 	.byte	0x04, 0x1c
        /*006a*/ 	.short	(.L_22 - .L_21)


	//   ....[0]....
.L_21:
        /*006c*/ 	.word	0x00000bc0


	//----- nvinfo : EIATTR_CBANK_PARAM_SIZE
	.align		4
.L_22:
        /*0070*/ 	.byte	0x03, 0x19
        /*0072*/ 	.short	0x001c


	//----- nvinfo : EIATTR_PARAM_CBANK
	.align		4
        /*0074*/ 	.byte	0x04, 0x0a
        /*0076*/ 	.short	(.L_24 - .L_23)
	.align		4
.L_23:
        /*0078*/ 	.word	index@(.nv.constant0._Z9MatrixMulPfS_S_i)
        /*007c*/ 	.short	0x0380
        /*007e*/ 	.short	0x001c


	//----- nvinfo : EIATTR_SW_WAR
	.align		4
.L_24:
        /*0080*/ 	.byte	0x04, 0x36
        /*0082*/ 	.short	(.L_26 - .L_25)
.L_25:
        /*0084*/ 	.word	0x00000008
.L_26:


//--------------------- .nv.callgraph             --------------------------
	.section	.nv.callgraph,"",@"SHT_CUDA_CALLGRAPH"
	.align	4
	.sectionentsize	8
	.align		4
        /*0000*/ 	.word	0x00000000
	.align		4
        /*0004*/ 	.word	0xffffffff
	.align		4
        /*0008*/ 	.word	index@(_Z9MatrixMulPfS_S_i)
	.align		4
        /*000c*/ 	.word	index@(vprintf)
	.align		4
        /*0010*/ 	.word	0x00000000
	.align		4
        /*0014*/ 	.word	0xfffffffe
	.align		4
        /*0018*/ 	.word	0x00000000
	.align		4
        /*001c*/ 	.word	0xfffffffd
	.align		4
        /*0020*/ 	.word	0x00000000
	.align		4
        /*0024*/ 	.word	0xfffffffc


//--------------------- .nv.constant4             --------------------------
	.section	.nv.constant4,"a",@progbits
	.align	8
	.align		8
.nv.constant4:
        /*0000*/ 	.dword	vprintf
	.align		8
        /*0008*/ 	.dword	$str


//--------------------- .text._Z9MatrixMulPfS_S_i --------------------------
	.section	.text._Z9MatrixMulPfS_S_i,"ax",@progbits
	.align	128
        .global         _Z9MatrixMulPfS_S_i
        .type           _Z9MatrixMulPfS_S_i,@function
        .size           _Z9MatrixMulPfS_S_i,(.L_x_6 - _Z9MatrixMulPfS_S_i)
        .other          _Z9MatrixMulPfS_S_i,@"STO_CUDA_ENTRY STV_DEFAULT"
_Z9MatrixMulPfS_S_i:
.text._Z9MatrixMulPfS_S_i:
[----:B------:R-:W0:Y:S01]  /*0000*/  LDC R1, c[0x0][0x37c] ;  /* 0x0000df00ff017b82 */ /* 0x000e220000000800 */
[----:B------:R-:W1:Y:S01]  /*0010*/  LDCU UR4, c[0x0][0x2f8] ;  /* 0x00005f00ff0477ac */ /* 0x000e620008000800 */
[----:B0-----:R-:W-:Y:S01]  /*0020*/  IADD3 R1, PT, PT, R1, -0x18, RZ ;  /* 0xffffffe801017810 */ /* 0x001fe20007ffe0ff */
[----:B------:R-:W0:Y:S01]  /*0030*/  S2R R16, SR_TID.Y ;  /* 0x0000000000107919 */ /* 0x000e220000002200 */
[----:B------:R-:W-:Y:S01]  /*0040*/  HFMA2 R0, -RZ, RZ, 0, 0 ;  /* 0x00000000ff007431 */ /* 0x000fe200000001ff */
[----:B------:R-:W2:Y:S01]  /*0050*/  LDCU UR5, c[0x0][0x2fc] ;  /* 0x00005f80ff0577ac */ /* 0x000ea20008000800 */
[----:B------:R-:W-:Y:S01]  /*0060*/  R2UR UR6, R1 ;  /* 0x00000000010672ca */ /* 0x000fe200000e0000 */
[----:B------:R-:W3:Y:S01]  /*0070*/  S2R R17, SR_TID.X ;  /* 0x0000000000117919 */ /* 0x000ee20000002100 */
[----:B------:R-:W4:Y:S01]  /*0080*/  LDCU UR18, c[0x0][0x398] ;  /* 0x00007300ff1277ac */ /* 0x000f220008000800 */
[----:B------:R-:W0:Y:S01]  /*0090*/  S2R R3, SR_CTAID.Y ;  /* 0x0000000000037919 */ /* 0x000e220000002600 */
[----:B------:R-:W0:Y:S01]  /*00a0*/  LDCU UR7, c[0x0][0x364] ;  /* 0x00006c80ff0777ac */ /* 0x000e220008000800 */
[----:B------:R-:W3:Y:S01]  /*00b0*/  S2R R2, SR_CTAID.X ;  /* 0x0000000000027919 */ /* 0x000ee20000002500 */
[----:B------:R-:W3:Y:S07]  /*00c0*/  LDCU UR8, c[0x0][0x360] ;  /* 0x00006c00ff0877ac */ /* 0x000eee0008000800 */
[----:B-1----:R-:W-:Y:S01]  /*00d0*/  UIADD3 UR6, UP0, UPT, UR6, UR4, URZ ;  /* 0x0000000406067290 */ /* 0x002fe2000ff1e0ff */
[----:B------:R-:W1:Y:S03]  /*00e0*/  LDCU.64 UR16, c[0x0][0x358] ;  /* 0x00006b00ff1077ac */ /* 0x000e660008000a00 */
[----:B--2---:R-:W-:-:S02]  /*00f0*/  UIADD3.X UR5, UPT, UPT, URZ, UR5, URZ, UP0, !UPT ;  /* 0x00000005ff057290 */ /* 0x004fc400087fe4ff */
[----:B----4-:R-:W-:Y:S01]  /*0100*/  UISETP.GE.AND UP0, UPT, UR18, 0x1, UPT ;  /* 0x000000011200788c */ /* 0x010fe2000bf06270 */
[----:B0-----:R-:W-:Y:S02]  /*0110*/  IMAD R16, R3, UR7, R16 ;  /* 0x0000000703107c24 */ /* 0x001fe4000f8e0210 */
[----:B---3--:R-:W-:-:S06]  /*0120*/  IMAD R17, R2, UR8, R17 ;  /* 0x0000000802117c24 */ /* 0x008fcc000f8e0211 */
[----:B-1----:R-:W-:Y:S05]  /*0130*/  BRA.U !UP0, `(.L_x_0) ;  /* 0x0000000908547547 */ /* 0x002fea000b800000 */
[----:B------:R-:W-:Y:S02]  /*0140*/  UISETP.GE.U32.AND UP0, UPT, UR18, 0x8, UPT ;  /* 0x000000081200788c */ /* 0x000fe4000bf06070 */
[----:B------:R-:W-:Y:S01]  /*0150*/  IMAD R7, R16, UR18, RZ ;  /* 0x0000001210077c24 */ /* 0x000fe2000f8e02ff */
[----:B------:R-:W-:Y:S01]  /*0160*/  MOV R0, RZ ;  /* 0x000000ff00007202 */ /* 0x000fe20000000f00 */
[----:B------:R-:W-:-:S05]  /*0170*/  UMOV UR4, URZ ;  /* 0x000000ff00047c82 */ /* 0x000fca0008000000 */
[----:B------:R-:W-:Y:S05]  /*0180*/  BRA.U !UP0, `(.L_x_1) ;  /* 0x0000000108f87547 */ /* 0x000fea000b800000 */
[----:B------:R-:W0:Y:S01]  /*0190*/  LDCU.128 UR20, c[0x0][0x380] ;  /* 0x00007000ff1477ac */ /* 0x000e220008000c00 */
[----:B------:R-:W-:Y:S01]  /*01a0*/  IMAD.MOV.U32 R0, RZ, RZ, RZ ;  /* 0x000000ffff007224 */ /* 0x000fe200078e00ff */
[----:B------:R-:W-:Y:S01]  /*01b0*/  MOV R18, R17 ;  /* 0x0000001100127202 */ /* 0x000fe20000000f00 */
[----:B------:R-:W-:-:S04]  /*01c0*/  ULOP3.LUT UR4, UR18, 0x7ffffff8, URZ, 0xc0, !UPT ;  /* 0x7ffffff812047892 */ /* 0x000fc8000f8ec0ff */
[----:B------:R-:W-:Y:S01]  /*01d0*/  UIADD3 UR4, UPT, UPT, -UR4, URZ, URZ ;  /* 0x000000ff04047290 */ /* 0x000fe2000fffe1ff */
[----:B0-----:R-:W-:Y:S01]  /*01e0*/  MOV R4, UR20 ;  /* 0x0000001400047c02 */ /* 0x001fe20008000f00 */
[----:B------:R-:W-:Y:S01]  /*01f0*/  UIMAD.WIDE.U32 UR8, UR18, 0x4, UR22 ;  /* 0x00000004120878a5 */ /* 0x000fe2000f8e0016 */
[----:B------:R-:W-:Y:S01]  /*0200*/  MOV R5, UR21 ;  /* 0x0000001500057c02 */ /* 0x000fe20008000f00 */
[----:B------:R-:W-:Y:S02]  /*0210*/  UIMAD.WIDE.U32 UR10, UR18, 0x8, UR22 ;  /* 0x00000008120a78a5 */ /* 0x000fe4000f8e0016 */
[----:B------:R-:W-:Y:S01]  /*0220*/  UIMAD.WIDE.U32 UR12, UR18, 0xc, UR22 ;  /* 0x0000000c120c78a5 */ /* 0x000fe2000f8e0016 */
[----:B------:R-:W-:Y:S01]  /*0230*/  IMAD.WIDE.U32 R4, R7, 0x4, R4 ;  /* 0x0000000407047825 */ /* 0x000fe200078e0004 */
[----:B------:R-:W-:Y:S02]  /*0240*/  UIMAD.WIDE.U32 UR14, UR18, 0x10, UR22 ;  /* 0x00000010120e78a5 */ /* 0x000fe4000f8e0016 */
[----:B------:R-:W-:-:S04]  /*0250*/  IADD3 R4, P0, PT, R4, 0x10, RZ ;  /* 0x0000001004047810 */ /* 0x000fc80007f1e0ff */
[----:B------:R-:W-:-:S09]  /*0260*/  IADD3.X R5, PT, PT, RZ, R5, RZ, P0, !PT ;  /* 0x00000005ff057210 */ /* 0x000fd200007fe4ff */
.L_x_2:
[----:B------:R-:W-:Y:S01]  /*0270*/  HFMA2 R7, -RZ, RZ, 0, 2.384185791015625e-07 ;  /* 0x00000004ff077431 */ /* 0x000fe200000001ff */
[----:B------:R-:W-:Y:S01]  /*0280*/  MOV R11, 0x4 ;  /* 0x00000004000b7802 */ /* 0x000fe20000000f00 */
[----:B------:R-:W-:Y:S01]  /*0290*/  HFMA2 R13, -RZ, RZ, 0, 2.384185791015625e-07 ;  /* 0x00000004ff0d7431 */ /* 0x000fe200000001ff */
[----:B------:R-:W2:Y:S01]  /*02a0*/  LDG.E R21, desc[UR16][R4.64+-0x10] ;  /* 0xfffff01004157981 */ /* 0x000ea2000c1e1900 */
[----:B------:R-:W-:Y:S02]  /*02b0*/  MOV R15, 0x4 ;  /* 0x00000004000f7802 */ /* 0x000fe40000000f00 */
[C---:B------:R-:W-:Y:S01]  /*02c0*/  IMAD.WIDE R10, R18.reuse, R11, UR8 ;  /* 0x00000008120a7e25 */ /* 0x040fe2000f8e020b */
[----:B------:R-:W3:Y:S03]  /*02d0*/  LDG.E R25, desc[UR16][R4.64+-0xc] ;  /* 0xfffff41004197981 */ /* 0x000ee6000c1e1900 */
[C---:B------:R-:W-:Y:S01]  /*02e0*/  IMAD.WIDE R6, R18.reuse, R7, UR22 ;  /* 0x0000001612067e25 */ /* 0x040fe2000f8e0207 */
[----:B------:R0:W3:Y:S04]  /*02f0*/  LDG.E R20, desc[UR16][R10.64] ;  /* 0x000000100a147981 */ /* 0x0000e8000c1e1900 */
[----:B------:R-:W2:Y:S01]  /*0300*/  LDG.E R19, desc[UR16][R6.64] ;  /* 0x0000001006137981 */ /* 0x000ea2000c1e1900 */
[----:B------:R-:W-:Y:S01]  /*0310*/  IMAD.WIDE R12, R18, R13, UR10 ;  /* 0x0000000a120c7e25 */ /* 0x000fe2000f8e020d */
[----:B------:R-:W-:-:S02]  /*0320*/  MOV R27, UR18 ;  /* 0x00000012001b7c02 */ /* 0x000fc40008000f00 */
[----:B------:R-:W4:Y:S01]  /*0330*/  LDG.E R22, desc[UR16][R4.64+-0x8] ;  /* 0xfffff81004167981 */ /* 0x000f22000c1e1900 */
[----:B------:R-:W-:Y:S02]  /*0340*/  IMAD.MOV.U32 R9, RZ, RZ, 0x4 ;  /* 0x00000004ff097424 */ /* 0x000fe400078e00ff */
[C---:B------:R-:W-:Y:S01]  /*0350*/  IMAD.WIDE R14, R18.reuse, R15, UR12 ;  /* 0x0000000c120e7e25 */ /* 0x040fe2000f8e020f */
[----:B------:R1:W4:Y:S03]  /*0360*/  LDG.E R23, desc[UR16][R12.64] ;  /* 0x000000100c177981 */ /* 0x000326000c1e1900 */
[----:B------:R-:W-:Y:S01]  /*0370*/  IMAD.WIDE R8, R18, R9, UR14 ;  /* 0x0000000e12087e25 */ /* 0x000fe2000f8e0209 */
[----:B------:R-:W5:Y:S01]  /*0380*/  LDG.E R24, desc[UR16][R4.64+-0x4] ;  /* 0xfffffc1004187981 */ /* 0x000f62000c1e1900 */
[----:B------:R-:W-:-:S03]  /*0390*/  MOV R29, UR18 ;  /* 0x00000012001d7c02 */ /* 0x000fc60008000f00 */
[----:B------:R-:W5:Y:S01]  /*03a0*/  LDG.E R15, desc[UR16][R14.64] ;  /* 0x000000100e0f7981 */ /* 0x000f62000c1e1900 */
[--C-:B0-----:R-:W-:Y:S01]  /*03b0*/  IMAD.WIDE.U32 R10, R27, 0x14, R6.reuse ;  /* 0x000000141b0a7825 */ /* 0x101fe200078e0006 */
[----:B------:R-:W-:Y:S02]  /*03c0*/  MOV R28, UR18 ;  /* 0x00000012001c7c02 */ /* 0x000fe40008000f00 */
[----:B------:R-:W5:Y:S01]  /*03d0*/  LDG.E R9, desc[UR16][R8.64] ;  /* 0x0000001008097981 */ /* 0x000f62000c1e1900 */
[----:B-1----:R-:W-:-:S03]  /*03e0*/  IMAD.WIDE.U32 R12, R29, 0x18, R6 ;  /* 0x000000181d0c7825 */ /* 0x002fc600078e0006 */
[----:B------:R-:W5:Y:S01]  /*03f0*/  LDG.E R26, desc[UR16][R4.64] ;  /* 0x00000010041a7981 */ /* 0x000f62000c1e1900 */
[----:B------:R-:W-:-:S03]  /*0400*/  IMAD.WIDE.U32 R6, R28, 0x1c, R6 ;  /* 0x0000001c1c067825 */ /* 0x000fc600078e0006 */
[----:B------:R-:W5:Y:S04]  /*0410*/  LDG.E R10, desc[UR16][R10.64] ;  /* 0x000000100a0a7981 */ /* 0x000f68000c1e1900 */
[----:B------:R-:W5:Y:S04]  /*0420*/  LDG.E R27, desc[UR16][R4.64+0x4] ;  /* 0x00000410041b7981 */ /* 0x000f68000c1e1900 */
[----:B------:R-:W5:Y:S04]  /*0430*/  LDG.E R13, desc[UR16][R12.64] ;  /* 0x000000100c0d7981 */ /* 0x000f68000c1e1900 */
[----:B------:R-:W5:Y:S04]  /*0440*/  LDG.E R14, desc[UR16][R4.64+0x8] ;  /* 0x00000810040e7981 */ /* 0x000f68000c1e1900 */
[----:B------:R-:W5:Y:S04]  /*0450*/  LDG.E R7, desc[UR16][R6.64] ;  /* 0x0000001006077981 */ /* 0x000f68000c1e1900 */
[----:B------:R0:W5:Y:S01]  /*0460*/  LDG.E R28, desc[UR16][R4.64+0xc] ;  /* 0x00000c10041c7981 */ /* 0x000162000c1e1900 */
[----:B------:R-:W-:-:S04]  /*0470*/  UIADD3 UR4, UPT, UPT, UR4, 0x8, URZ ;  /* 0x0000000804047890 */ /* 0x000fc8000fffe0ff */
[----:B------:R-:W-:Y:S01]  /*0480*/  UISETP.NE.AND UP0, UPT, UR4, URZ, UPT ;  /* 0x000000ff0400728c */ /* 0x000fe2000bf05270 */
[----:B0-----:R-:W-:-:S05]  /*0490*/  IADD3 R4, P0, PT, R4, 0x20, RZ ;  /* 0x0000002004047810 */ /* 0x001fca0007f1e0ff */
[----:B------:R-:W-:Y:S02]  /*04a0*/  IMAD.X R5, RZ, RZ, R5, P0 ;  /* 0x000000ffff057224 */ /* 0x000fe400000e0605 */
[----:B--2---:R-:W-:-:S04]  /*04b0*/  FFMA R0, R21, R19, R0 ;  /* 0x0000001315007223 */ /* 0x004fc80000000000 */
[----:B---3--:R-:W-:-:S04]  /*04c0*/  FFMA R25, R25, R20, R0 ;  /* 0x0000001419197223 */ /* 0x008fc80000000000 */
[----:B----4-:R-:W-:-:S04]  /*04d0*/  FFMA R23, R22, R23, R25 ;  /* 0x0000001716177223 */ /* 0x010fc80000000019 */
[----:B-----5:R-:W-:-:S04]  /*04e0*/  FFMA R15, R24, R15, R23 ;  /* 0x0000000f180f7223 */ /* 0x020fc80000000017 */
[----:B------:R-:W-:Y:S01]  /*04f0*/  FFMA R26, R26, R9, R15 ;  /* 0x000000091a1a7223 */ /* 0x000fe2000000000f */
[----:B------:R-:W-:-:S03]  /*0500*/  MOV R9, UR18 ;  /* 0x0000001200097c02 */ /* 0x000fc60008000f00 */
[----:B------:R-:W-:Y:S01]  /*0510*/  FFMA R27, R27, R10, R26 ;  /* 0x0000000a1b1b7223 */ /* 0x000fe2000000001a */
[----:B------:R-:W-:-:S03]  /*0520*/  LEA R18, R9, R18, 0x3 ;  /* 0x0000001209127211 */ /* 0x000fc600078e18ff */
[----:B------:R-:W-:-:S04]  /*0530*/  FFMA R13, R14, R13, R27 ;  /* 0x0000000d0e0d7223 */ /* 0x000fc8000000001b */
[----:B------:R-:W-:Y:S01]  /*0540*/  FFMA R0, R28, R7, R13 ;  /* 0x000000071c007223 */ /* 0x000fe2000000000d */
[----:B------:R-:W-:Y:S06]  /*0550*/  BRA.U UP0, `(.L_x_2) ;  /* 0xfffffffd00447547 */ /* 0x000fec000b83ffff */
[----:B------:R-:W-:-:S12]  /*0560*/  ULOP3.LUT UR4, UR18, 0x7ffffff8, URZ, 0xc0, !UPT ;  /* 0x7ffffff812047892 */ /* 0x000fd8000f8ec0ff */
.L_x_1:
[----:B------:R-:W-:-:S04]  /*0570*/  ULOP3.LUT UR8, UR18, 0x7, URZ, 0xc0, !UPT ;  /* 0x0000000712087892 */ /* 0x000fc8000f8ec0ff */
[----:B------:R-:W-:-:S09]  /*0580*/  UISETP.NE.AND UP0, UPT, UR8, URZ, UPT ;  /* 0x000000ff0800728c */ /* 0x000fd2000bf05270 */
[----:B------:R-:W-:Y:S05]  /*0590*/  BRA.U !UP0, `(.L_x_0) ;  /* 0x00000005083c7547 */ /* 0x000fea000b800000 */
[----:B------:R-:W-:Y:S01]  /*05a0*/  UISETP.GE.U32.AND UP0, UPT, UR8, 0x4, UPT ;  /* 0x000000040800788c */ /* 0x000fe2000bf06070 */
[----:B------:R-:W-:Y:S01]  /*05b0*/  IMAD R4, R16, UR18, RZ ;  /* 0x0000001210047c24 */ /* 0x000fe2000f8e02ff */
[----:B------:R-:W-:-:S04]  /*05c0*/  ULOP3.LUT UR7, UR18, 0x3, URZ, 0xc0, !UPT ;  /* 0x0000000312077892 */ /* 0x000fc8000f8ec0ff */
[----:B------:R-:W-:-:S03]  /*05d0*/  UISETP.NE.AND UP1, UPT, UR7, URZ, UPT ;  /* 0x000000ff0700728c */ /* 0x000fc6000bf25270 */
[----:B------:R-:W-:Y:S08]  /*05e0*/  BRA.U !UP0, `(.L_x_3) ;  /* 0x00000001087c7547 */ /* 0x000ff0000b800000 */
[----:B------:R-:W0:Y:S01]  /*05f0*/  LDC.64 R8, c[0x0][0x388] ;  /* 0x0000e200ff087b82 */ /* 0x000e220000000a00 */
[----:B------:R-:W1:Y:S01]  /*0600*/  LDCU.64 UR8, c[0x0][0x380] ;  /* 0x00007000ff0877ac */ /* 0x000e620008000a00 */
[----:B------:R-:W-:Y:S02]  /*0610*/  MOV R6, UR4 ;  /* 0x0000000400067c02 */ /* 0x000fe40008000f00 */
[----:B------:R-:W-:Y:S02]  /*0620*/  IADD3 R5, PT, PT, R4, UR4, RZ ;  /* 0x0000000404057c10 */ /* 0x000fe4000fffe0ff */
[----:B------:R-:W-:Y:S01]  /*0630*/  MOV R11, UR18 ;  /* 0x00000012000b7c02 */ /* 0x000fe20008000f00 */
[----:B------:R-:W-:Y:S01]  /*0640*/  IMAD R7, R6, UR18, R17 ;  /* 0x0000001206077c24 */ /* 0x000fe2000f8e0211 */
[----:B------:R-:W2:Y:S01]  /*0650*/  LDC.64 R12, c[0x0][0x380] ;  /* 0x0000e000ff0c7b82 */ /* 0x000ea20000000a00 */
[----:B------:R-:W-:Y:S02]  /*0660*/  IADD3 R14, P0, PT, R4, UR4, RZ ;  /* 0x00000004040e7c10 */ /* 0x000fe4000ff1e0ff */
[----:B------:R-:W-:Y:S01]  /*0670*/  MOV R15, UR18 ;  /* 0x00000012000f7c02 */ /* 0x000fe20008000f00 */
[----:B0-----:R-:W-:-:S04]  /*0680*/  IMAD.WIDE R8, R7, 0x4, R8 ;  /* 0x0000000407087825 */ /* 0x001fc800078e0208 */
[----:B------:R-:W-:Y:S02]  /*0690*/  IMAD.WIDE.U32 R10, R11, 0x4, R8 ;  /* 0x000000040b0a7825 */ /* 0x000fe400078e0008 */
[----:B------:R-:W3:Y:S02]  /*06a0*/  LDG.E R8, desc[UR16][R8.64] ;  /* 0x0000001008087981 */ /* 0x000ee4000c1e1900 */
[----:B--2---:R-:W-:Y:S01]  /*06b0*/  IMAD.WIDE.U32 R12, R5, 0x4, R12 ;  /* 0x00000004050c7825 */ /* 0x004fe200078e000c */
[----:B------:R-:W-:Y:S02]  /*06c0*/  IADD3.X R5, PT, PT, RZ, RZ, RZ, P0, !PT ;  /* 0x000000ffff057210 */ /* 0x000fe400007fe4ff */
[C---:B-1----:R-:W-:Y:S01]  /*06d0*/  LEA R6, P0, R14.reuse, UR8, 0x2 ;  /* 0x000000080e067c11 */ /* 0x042fe2000f8010ff */
[----:B------:R-:W-:Y:S02]  /*06e0*/  IMAD.U32 R19, RZ, RZ, UR18 ;  /* 0x00000012ff137e24 */ /* 0x000fe4000f8e00ff */
[----:B------:R-:W3:Y:S01]  /*06f0*/  LDG.E R13, desc[UR16][R12.64] ;  /* 0x000000100c0d7981 */ /* 0x000ee2000c1e1900 */
[----:B------:R-:W-:Y:S01]  /*0700*/  LEA.HI.X R7, R14, UR9, R5, 0x2, P0 ;  /* 0x000000090e077c11 */ /* 0x000fe200080f1405 */
[----:B------:R-:W-:-:S02]  /*0710*/  IMAD.WIDE.U32 R14, R15, 0x4, R10 ;  /* 0x000000040f0e7825 */ /* 0x000fc400078e000a */
[----:B------:R-:W2:Y:S04]  /*0720*/  LDG.E R5, desc[UR16][R10.64] ;  /* 0x000000100a057981 */ /* 0x000ea8000c1e1900 */
[----:B------:R-:W2:Y:S01]  /*0730*/  LDG.E R20, desc[UR16][R6.64+0x4] ;  /* 0x0000041006147981 */ /* 0x000ea2000c1e1900 */
[----:B------:R-:W-:-:S03]  /*0740*/  IMAD.WIDE.U32 R18, R19, 0x4, R14 ;  /* 0x0000000413127825 */ /* 0x000fc600078e000e */
[----:B------:R-:W4:Y:S04]  /*0750*/  LDG.E R21, desc[UR16][R14.64] ;  /* 0x000000100e157981 */ /* 0x000f28000c1e1900 */
[----:B------:R-:W4:Y:S04]  /*0760*/  LDG.E R22, desc[UR16][R6.64+0x8] ;  /* 0x0000081006167981 */ /* 0x000f28000c1e1900 */
[----:B------:R-:W5:Y:S04]  /*0770*/  LDG.E R24, desc[UR16][R6.64+0xc] ;  /* 0x00000c1006187981 */ /* 0x000f68000c1e1900 */
[----:B------:R-:W5:Y:S01]  /*0780*/  LDG.E R18, desc[UR16][R18.64] ;  /* 0x0000001012127981 */ /* 0x000f62000c1e1900 */
[----:B------:R-:W-:Y:S01]  /*0790*/  UIADD3 UR4, UPT, UPT, UR4, 0x4, URZ ;  /* 0x0000000404047890 */ /* 0x000fe2000fffe0ff */
[----:B---3--:R-:W-:-:S04]  /*07a0*/  FFMA R13, R13, R8, R0 ;  /* 0x000000080d0d7223 */ /* 0x008fc80000000000 */
[----:B--2---:R-:W-:-:S04]  /*07b0*/  FFMA R5, R20, R5, R13 ;  /* 0x0000000514057223 */ /* 0x004fc8000000000d */
[----:B----4-:R-:W-:-:S04]  /*07c0*/  FFMA R5, R22, R21, R5 ;  /* 0x0000001516057223 */ /* 0x010fc80000000005 */
[----:B-----5:R-:W-:-:S07]  /*07d0*/  FFMA R0, R24, R18, R5 ;  /* 0x0000001218007223 */ /* 0x020fce0000000005 */
.L_x_3:
[----:B------:R-:W-:Y:S05]  /*07e0*/  BRA.U !UP1, `(.L_x_0) ;  /* 0x0000000109a87547 */ /* 0x000fea000b800000 */
[----:B------:R-:W-:Y:S01]  /*07f0*/  UISETP.NE.AND UP0, UPT, UR7, 0x1, UPT ;  /* 0x000000010700788c */ /* 0x000fe2000bf05270 */
[----:B------:R-:W-:Y:S01]  /*0800*/  MOV R6, UR4 ;  /* 0x0000000400067c02 */ /* 0x000fe20008000f00 */
[----:B------:R-:W-:Y:S02]  /*0810*/  ULOP3.LUT UR7, UR18, 0x1, URZ, 0xc0, !UPT ;  /* 0x0000000112077892 */ /* 0x000fe4000f8ec0ff */
[----:B------:R-:W-:Y:S02]  /*0820*/  MOV R15, UR18 ;  /* 0x00000012000f7c02 */ /* 0x000fe40008000f00 */
[----:B------:R-:W-:Y:S01]  /*0830*/  UISETP.NE.U32.AND UP1, UPT, UR7, 0x1, UPT ;  /* 0x000000010700788c */ /* 0x000fe2000bf25070 */
[----:B------:R-:W-:-:S04]  /*0840*/  PLOP3.LUT P1, PT, PT, PT, UP0, 0x80, 0x8 ;  /* 0x000000000008781c */ /* 0x000fc80003f2f008 */
[----:B------:R-:W0:Y:S01]  /*0850*/  @UP0 LDCU.128 UR8, c[0x0][0x380] ;  /* 0x00007000ff0807ac */ /* 0x000e220008000c00 */
[----:B------:R-:W-:Y:S01]  /*0860*/  PLOP3.LUT P0, PT, PT, PT, UP1, 0x80, 0x8 ;  /* 0x000000000008781c */ /* 0x000fe20003f0f018 */
[----:B------:R-:W1:Y:S04]  /*0870*/  @UP0 LDCU.64 UR12, c[0x0][0x380] ;  /* 0x00007000ff0c07ac */ /* 0x000e680008000a00 */
[----:B------:R-:W2:Y:S03]  /*0880*/  @!UP1 LDCU.128 UR20, c[0x0][0x380] ;  /* 0x00007000ff1497ac */ /* 0x000ea60008000c00 */
[C---:B------:R-:W-:Y:S02]  /*0890*/  @P1 IADD3 R5, PT, PT, R4.reuse, UR4, RZ ;  /* 0x0000000404051c10 */ /* 0x040fe4000fffe0ff */
[----:B------:R-:W-:Y:S01]  /*08a0*/  @P1 IADD3 R7, P2, PT, R4, UR4, RZ ;  /* 0x0000000404071c10 */ /* 0x000fe2000ff5e0ff */
[----:B------:R-:W-:-:S03]  /*08b0*/  @UP0 UIADD3 UR4, UPT, UPT, UR4, 0x2, URZ ;  /* 0x0000000204040890 */ /* 0x000fc6000fffe0ff */
[----:B------:R-:W-:Y:S02]  /*08c0*/  @P1 IADD3.X R12, PT, PT, RZ, RZ, RZ, P2, !PT ;  /* 0x000000ffff0c1210 */ /* 0x000fe400017fe4ff */
[----:B0-----:R-:W-:Y:S01]  /*08d0*/  MOV R10, UR8 ;  /* 0x00000008000a7c02 */ /* 0x001fe20008000f00 */
[----:B------:R-:W-:Y:S01]  /*08e0*/  IMAD.U32 R9, RZ, RZ, UR11 ;  /* 0x0000000bff097e24 */ /* 0x000fe2000f8e00ff */
[----:B------:R-:W-:Y:S02]  /*08f0*/  MOV R11, UR9 ;  /* 0x00000009000b7c02 */ /* 0x000fe40008000f00 */
[----:B------:R-:W-:Y:S01]  /*0900*/  MOV R8, UR10 ;  /* 0x0000000a00087c02 */ /* 0x000fe20008000f00 */
[----:B------:R-:W-:-:S04]  /*0910*/  @P1 IMAD.WIDE.U32 R10, R5, 0x4, R10 ;  /* 0x00000004050a1825 */ /* 0x000fc800078e000a */
[----:B------:R-:W-:Y:S01]  /*0920*/  @P1 IMAD R5, R6, UR18, R17 ;  /* 0x0000001206051c24 */ /* 0x000fe2000f8e0211 */
[----:B-1----:R-:W-:Y:S01]  /*0930*/  @P1 LEA R6, P2, R7, UR12, 0x2 ;  /* 0x0000000c07061c11 */ /* 0x002fe2000f8410ff */
[----:B------:R-:W-:Y:S01]  /*0940*/  @!P0 VIADD R19, R4, UR4 ;  /* 0x0000000404138c36 */ /* 0x000fe20008000000 */
[----:B------:R-:W-:Y:S01]  /*0950*/  MOV R18, UR4 ;  /* 0x0000000400127c02 */ /* 0x000fe20008000f00 */
[----:B------:R-:W-:Y:S01]  /*0960*/  @P1 IMAD.WIDE R8, R5, 0x4, R8 ;  /* 0x0000000405081825 */ /* 0x000fe200078e0208 */
[----:B------:R-:W-:Y:S01]  /*0970*/  @P1 LEA.HI.X R7, R7, UR13, R12, 0x2, P2 ;  /* 0x0000000d07071c11 */ /* 0x000fe200090f140c */
[----:B------:R-:W3:Y:S01]  /*0980*/  @P1 LDG.E R11, desc[UR16][R10.64] ;  /* 0x000000100a0b1981 */ /* 0x000ee2000c1e1900 */
[----:B--2---:R-:W-:Y:S01]  /*0990*/  MOV R12, UR20 ;  /* 0x00000014000c7c02 */ /* 0x004fe20008000f00 */
[----:B------:R-:W-:Y:S01]  /*09a0*/  @!P0 IMAD R21, R18, UR18, R17 ;  /* 0x0000001212158c24 */ /* 0x000fe2000f8e0211 */
[----:B------:R-:W-:Y:S01]  /*09b0*/  MOV R13, UR21 ;  /* 0x00000015000d7c02 */ /* 0x000fe20008000f00 */
[----:B------:R-:W-:Y:S01]  /*09c0*/  @P1 IMAD.WIDE.U32 R14, R15, 0x4, R8 ;  /* 0x000000040f0e1825 */ /* 0x000fe200078e0008 */
[----:B------:R-:W-:Y:S01]  /*09d0*/  MOV R4, UR22 ;  /* 0x0000001600047c02 */ /* 0x000fe20008000f00 */
[----:B------:R-:W3:Y:S01]  /*09e0*/  @P1 LDG.E R8, desc[UR16][R8.64] ;  /* 0x0000001008081981 */ /* 0x000ee2000c1e1900 */
[----:B------:R-:W-:Y:S01]  /*09f0*/  MOV R5, UR23 ;  /* 0x0000001700057c02 */ /* 0x000fe20008000f00 */
[----:B------:R-:W-:-:S02]  /*0a00*/  @!P0 IMAD.WIDE.U32 R12, R19, 0x4, R12 ;  /* 0x00000004130c8825 */ /* 0x000fc400078e000c */
[----:B------:R-:W2:Y:S02]  /*0a10*/  @P1 LDG.E R14, desc[UR16][R14.64] ;  /* 0x000000100e0e1981 */ /* 0x000ea4000c1e1900 */
[----:B------:R-:W-:Y:S02]  /*0a20*/  @!P0 IMAD.WIDE R4, R21, 0x4, R4 ;  /* 0x0000000415048825 */ /* 0x000fe400078e0204 */
[----:B------:R-:W2:Y:S04]  /*0a30*/  @P1 LDG.E R6, desc[UR16][R6.64+0x4] ;  /* 0x0000041006061981 */ /* 0x000ea8000c1e1900 */
[----:B------:R-:W4:Y:S04]  /*0a40*/  @!P0 LDG.E R13, desc[UR16][R12.64] ;  /* 0x000000100c0d8981 */ /* 0x000f28000c1e1900 */
[----:B------:R-:W4:Y:S01]  /*0a50*/  @!P0 LDG.E R4, desc[UR16][R4.64] ;  /* 0x0000001004048981 */ /* 0x000f22000c1e1900 */
[----:B---3--:R-:W-:-:S04]  /*0a60*/  @P1 FFMA R11, R11, R8, R0 ;  /* 0x000000080b0b1223 */ /* 0x008fc80000000000 */
[----:B--2---:R-:W-:-:S04]  /*0a70*/  @P1 FFMA R0, R6, R14, R11 ;  /* 0x0000000e06001223 */ /* 0x004fc8000000000b */
[----:B----4-:R-:W-:-:S07]  /*0a80*/  @!P0 FFMA R0, R13, R4, R0 ;  /* 0x000000040d008223 */ /* 0x010fce0000000000 */
.L_x_0:
[----:B------:R-:W0:Y:S01]  /*0a90*/  S2R R15, SR_TID.Y ;  /* 0x00000000000f7919 */ /* 0x000e220000002200 */
[----:B------:R-:W1:Y:S01]  /*0aa0*/  LDC.64 R8, c[0x0][0x390] ;  /* 0x0000e400ff087b82 */ /* 0x000e620000000a00 */
[----:B------:R-:W2:Y:S01]  /*0ab0*/  F2F.F64.F32 R10, R0 ;  /* 0x00000000000a7310 */ /* 0x000ea20000201800 */
[----:B------:R-:W-:Y:S01]  /*0ac0*/  IMAD R17, R16, UR18, R17 ;  /* 0x0000001210117c24 */ /* 0x000fe2000f8e0211 */
[----:B------:R-:W0:Y:S01]  /*0ad0*/  S2R R14, SR_TID.X ;  /* 0x00000000000e7919 */ /* 0x000e220000002100 */
[----:B------:R-:W-:Y:S01]  /*0ae0*/  MOV R12, 0x0 ;  /* 0x00000000000c7802 */ /* 0x000fe20000000f00 */
[----:B------:R-:W3:Y:S01]  /*0af0*/  LDCU.64 UR8, c[0x4][0x8] ;  /* 0x01000100ff0877ac */ /* 0x000ee20008000a00 */
[----:B------:R-:W-:Y:S01]  /*0b00*/  MOV R6, UR6 ;  /* 0x0000000600067c02 */ /* 0x000fe20008000f00 */
[----:B------:R4:W-:Y:S01]  /*0b10*/  STL.64 [R1], R2 ;  /* 0x0000000201007387 */ /* 0x0009e20000100a00 */
[----:B------:R-:W-:Y:S02]  /*0b20*/  MOV R7, UR5 ;  /* 0x0000000500077c02 */ /* 0x000fe40008000f00 */
[----:B------:R-:W4:Y:S01]  /*0b30*/  LDC.64 R12, c[0x4][R12] ;  /* 0x010000000c0c7b82 */ /* 0x000f220000000a00 */
[----:B--2---:R2:W-:Y:S01]  /*0b40*/  STL.64 [R1+0x10], R10 ;  /* 0x0000100a01007387 */ /* 0x0045e20000100a00 */
[----:B---3--:R-:W-:Y:S01]  /*0b50*/  MOV R4, UR8 ;  /* 0x0000000800047c02 */ /* 0x008fe20008000f00 */
[----:B-1----:R-:W-:Y:S01]  /*0b60*/  IMAD.WIDE R8, R17, 0x4, R8 ;  /* 0x0000000411087825 */ /* 0x002fe200078e0208 */
[----:B------:R-:W-:-:S04]  /*0b70*/  MOV R5, UR9 ;  /* 0x0000000900057c02 */ /* 0x000fc80008000f00 */
[----:B------:R2:W-:Y:S04]  /*0b80*/  STG.E desc[UR16][R8.64], R0 ;  /* 0x0000000008007986 */ /* 0x0005e8000c101910 */
[----:B0-----:R2:W-:Y:S02]  /*0b90*/  STL.64 [R1+0x8], R14 ;  /* 0x0000080e01007387 */ /* 0x0015e40000100a00 */
[----:B------:R-:W-:-:S07]  /*0ba0*/  LEPC R20, `(.L_x_4) ;  /* 0x000000001014794e */ /* 0x000fce0000000000 */
[----:B--2-4-:R-:W-:Y:S05]  /*0bb0*/  CALL.ABS.NOINC R12 ;  /* 0x000000000c007343 */ /* 0x014fea0003c00000 */
.L_x_4:
[----:B------:R-:W-:Y:S05]  /*0bc0*/  EXIT ;  /* 0x000000000000794d */ /* 0x000fea0003800000 */
.L_x_5:
[----:B------:R-:W-:-:S00]  /*0bd0*/  BRA `(.L_x_5) ;  /* 0xfffffffc00fc7947 */ /* 0x000fc0000383ffff */
[----:B------:R-:W-:-:S00]  /*0be0*/  NOP ;  /* 0x0000000000007918 */ /* 0x000fc00000000000 */
        /* <DEDUP_REMOVED lines=9> */
.L_x_6:


//--------------------- .nv.global.init           --------------------------
	.section	.nv.global.init,"aw",@progbits
.nv.global.init:
	.type		$str,@object
	.size		$str,(.L_0 - $str)
$str:
        /*0000*/ 	.byte	0x0a, 0x42, 0x6c, 0x6f, 0x63, 0x6b, 0x20, 0x49, 0x64, 0x20, 0x5b, 0x25, 0x64, 0x5d, 0x5b, 0x25
        /*0010*/ 	.byte	0x64, 0x5d, 0x2c, 0x20, 0x54, 0x68, 0x72, 0x65, 0x61, 0x64, 0x20, 0x49, 0x64, 0x20, 0x5b, 0x25
        /*0020*/ 	.byte	0x64, 0x5d, 0x5b, 0x25, 0x64, 0x5d, 0x2c, 0x20, 0x50, 0x72, 0x6f, 0x64, 0x75, 0x63, 0x74, 0x20
        /*0030*/ 	.byte	0x3a, 0x20, 0x25, 0x2e, 0x32, 0x66, 0x20, 0x00
.L_0:


//--------------------- .nv.shared.reserved.0     --------------------------
	.section	.nv.shared.reserved.0,"aw",@nobits
	.weak		__nv_reservedSMEM_offset_0_alias
	.size		__nv_reservedSMEM_offset_0_alias, 0, 64
	.other		__nv_reservedSMEM_offset_0_alias,@"STO_CUDA_RESERVED_SHARED STV_DEFAULT"
__nv_reservedSMEM_offset_0_alias:
	.zero		0
	.zero		64


//--------------------- .nv.constant0._Z9MatrixMulPfS_S_i --------------------------
	.section	.nv.constant0._Z9MatrixMulPfS_S_i,"a",@progbits
	.sectionflags	@""
	.align	4
.nv.constant0._Z9MatrixMulPfS_S_i:
	.zero		924


//--------------------- SYMBOLS --------------------------

	.type		.nv.reservedSmem.offset0,@object
	.size		.nv.reservedSmem.offset0,0x4
	.type		vprintf,@function
